	.headerflags	@"EF_CUDA_TEXMODE_UNIFIED EF_CUDA_64BIT_ADDRESS EF_CUDA_ACCELERATORS EF_CUDA_SM90 EF_CUDA_VIRTUAL_SM(EF_CUDA_SM90)"
	.elftype	@"ET_EXEC"


//--------------------- .nv.info                  --------------------------
	.section	.nv.info,"",@"SHT_CUDA_INFO"
	.align	4


	//----- nvinfo : EIATTR_REGCOUNT
	.align		4
        /*0000*/ 	.byte	0x04, 0x2f
        /*0002*/ 	.short	(.L_1 - .L_0)
	.align		4
.L_0:
        /*0004*/ 	.word	index@(triton_per_fused_cumsum_max_sort_sub_0)
        /*0008*/ 	.word	0x00000012


	//----- nvinfo : EIATTR_MIN_STACK_SIZE
	.align		4
.L_1:
        /*000c*/ 	.byte	0x04, 0x12
        /*000e*/ 	.short	(.L_3 - .L_2)
	.align		4
.L_2:
        /*0010*/ 	.word	index@(triton_per_fused_cumsum_max_sort_sub_0)
        /*0014*/ 	.word	0x00000000


	//----- nvinfo : EIATTR_FRAME_SIZE
	.align		4
.L_3:
        /*0018*/ 	.byte	0x04, 0x11
        /*001a*/ 	.short	(.L_5 - .L_4)
	.align		4
.L_4:
        /*001c*/ 	.word	index@(triton_per_fused_cumsum_max_sort_sub_0)
        /*0020*/ 	.word	0x00000000


	//----- nvinfo : EIATTR_MIN_STACK_SIZE
	.align		4
.L_5:
        /*0024*/ 	.byte	0x04, 0x12
        /*0026*/ 	.short	(.L_7 - .L_6)
	.align		4
.L_6:
        /*0028*/ 	.word	index@(triton_per_fused_cumsum_max_sort_sub_0)
        /*002c*/ 	.word	0x00000000
.L_7:


//--------------------- .nv.info.triton_per_fused_cumsum_max_sort_sub_0 --------------------------
	.section	.nv.info.triton_per_fused_cumsum_max_sort_sub_0,"",@"SHT_CUDA_INFO"
	.sectionflags	@""
	.align	4


	//----- nvinfo : EIATTR_CUDA_API_VERSION
	.align		4
        /*0000*/ 	.byte	0x04, 0x37
        /*0002*/ 	.short	(.L_9 - .L_8)
.L_8:
        /*0004*/ 	.word	0x0000007c


	//----- nvinfo : EIATTR_KPARAM_INFO
	.align		4
.L_9:
        /*0008*/ 	.byte	0x04, 0x17
        /*000a*/ 	.short	(.L_11 - .L_10)
.L_10:
        /*000c*/ 	.word	0x00000000
        /*0010*/ 	.short	0x0005
        /*0012*/ 	.short	0x0024
        /*0014*/ 	.byte	0x00, 0xf0, 0x11, 0x00


	//----- nvinfo : EIATTR_KPARAM_INFO
	.align		4
.L_11:
        /*0018*/ 	.byte	0x04, 0x17
        /*001a*/ 	.short	(.L_13 - .L_12)
.L_12:
        /*001c*/ 	.word	0x00000000
        /*0020*/ 	.short	0x0004
        /*0022*/ 	.short	0x0020
        /*0024*/ 	.byte	0x00, 0xf0, 0x11, 0x00


	//----- nvinfo : EIATTR_KPARAM_INFO
	.align		4
.L_13:
        /*0028*/ 	.byte	0x04, 0x17
        /*002a*/ 	.short	(.L_15 - .L_14)
.L_14:
        /*002c*/ 	.word	0x00000000
        /*0030*/ 	.short	0x0003
        /*0032*/ 	.short	0x0018
        /*0034*/ 	.byte	0x00, 0xf4, 0x21, 0x00


	//----- nvinfo : EIATTR_KPARAM_INFO
	.align		4
.L_15:
        /*0038*/ 	.byte	0x04, 0x17
        /*003a*/ 	.short	(.L_17 - .L_16)
.L_16:
        /*003c*/ 	.word	0x00000000
        /*0040*/ 	.short	0x0002
        /*0042*/ 	.short	0x0010
        /*0044*/ 	.byte	0x00, 0xf4, 0x21, 0x00


	//----- nvinfo : EIATTR_KPARAM_INFO
	.align		4
.L_17:
        /*0048*/ 	.byte	0x04, 0x17
        /*004a*/ 	.short	(.L_19 - .L_18)
.L_18:
        /*004c*/ 	.word	0x00000000
        /*0050*/ 	.short	0x0001
        /*0052*/ 	.short	0x0008
        /*0054*/ 	.byte	0x00, 0xf4, 0x21, 0x00


	//----- nvinfo : EIATTR_KPARAM_INFO
	.align		4
.L_19:
        /*0058*/ 	.byte	0x04, 0x17
        /*005a*/ 	.short	(.L_21 - .L_20)
.L_20:
        /*005c*/ 	.word	0x00000000
        /*0060*/ 	.short	0x0000
        /*0062*/ 	.short	0x0000
        /*0064*/ 	.byte	0x00, 0xf4, 0x21, 0x00


	//----- nvinfo : EIATTR_SPARSE_MMA_MASK
	.align		4
.L_21:
        /*0068*/ 	.byte	0x03, 0x50
        /*006a*/ 	.short	0x0000


	//----- nvinfo : EIATTR_MAXREG_COUNT
	.align		4
        /*006c*/ 	.byte	0x03, 0x1b
        /*006e*/ 	.short	0x00ff


	//----- nvinfo : EIATTR_COOP_GROUP_MASK_REGIDS
	.align		4
        /*0070*/ 	.byte	0x04, 0x29
        /*0072*/ 	.short	(.L_23 - .L_22)


	//   ....[0]....
.L_22:
        /*0074*/ 	.word	0xffffffff


	//   ....[1]....
        /*0078*/ 	.word	0xffffffff


	//   ....[2]....
        /*007c*/ 	.word	0xffffffff


	//   ....[3]....
        /*0080*/ 	.word	0xffffffff


	//   ....[4]....
        /*0084*/ 	.word	0xffffffff


	//   ....[5]....
        /*0088*/ 	.word	0xffffffff


	//   ....[6]....
        /*008c*/ 	.word	0xffffffff


	//   ....[7]....
        /*0090*/ 	.word	0xffffffff


	//----- nvinfo : EIATTR_COOP_GROUP_INSTR_OFFSETS
	.align		4
.L_23:
        /*0094*/ 	.byte	0x04, 0x28
        /*0096*/ 	.short	(.L_25 - .L_24)


	//   ....[0]....
.L_24:
        /*0098*/ 	.word	0x00000280


	//   ....[1]....
        /*009c*/ 	.word	0x00000290


	//   ....[2]....
        /*00a0*/ 	.word	0x00000350


	//   ....[3]....
        /*00a4*/ 	.word	0x00000360


	//   ....[4]....
        /*00a8*/ 	.word	0x000003f0


	//   ....[5]....
        /*00ac*/ 	.word	0x00000400


	//   ....[6]....
        /*00b0*/ 	.word	0x00000490


	//   ....[7]....
        /*00b4*/ 	.word	0x00000520


	//----- nvinfo : EIATTR_EXIT_INSTR_OFFSETS
	.align		4
.L_25:
        /*00b8*/ 	.byte	0x04, 0x1c
        /*00ba*/ 	.short	(.L_27 - .L_26)


	//   ....[0]....
.L_26:
        /*00bc*/ 	.word	0x00000590


	//   ....[1]....
        /*00c0*/ 	.word	0x000005b0


	//----- nvinfo : EIATTR_REQNTID
	.align		4
.L_27:
        /*00c4*/ 	.byte	0x04, 0x10
        /*00c6*/ 	.short	(.L_29 - .L_28)
.L_28:
        /*00c8*/ 	.word	0x00000040
        /*00cc*/ 	.word	0x00000001
        /*00d0*/ 	.word	0x00000001


	//----- nvinfo : EIATTR_CBANK_PARAM_SIZE
	.align		4
.L_29:
        /*00d4*/ 	.byte	0x03, 0x19
        /*00d6*/ 	.short	0x0028


	//----- nvinfo : EIATTR_PARAM_CBANK
	.align		4
        /*00d8*/ 	.byte	0x04, 0x0a
        /*00da*/ 	.short	(.L_31 - .L_30)
	.align		4
.L_30:
        /*00dc*/ 	.word	index@(.nv.constant0.triton_per_fused_cumsum_max_sort_sub_0)
        /*00e0*/ 	.short	0x0210
        /*00e2*/ 	.short	0x0028


	//----- nvinfo : EIATTR_SW_WAR
	.align		4
.L_31:
        /*00e4*/ 	.byte	0x04, 0x36
        /*00e6*/ 	.short	(.L_33 - .L_32)
.L_32:
        /*00e8*/ 	.word	0x00000008
.L_33:


//--------------------- .nv.callgraph             --------------------------
	.section	.nv.callgraph,"",@"SHT_CUDA_CALLGRAPH"
	.align	4
	.sectionentsize	8
	.align		4
        /*0000*/ 	.word	0x00000000
	.align		4
        /*0004*/ 	.word	0xffffffff
	.align		4
        /*0008*/ 	.word	0x00000000
	.align		4
        /*000c*/ 	.word	0xfffffffe
	.align		4
        /*0010*/ 	.word	0x00000000
	.align		4
        /*0014*/ 	.word	0xfffffffd
	.align		4
        /*0018*/ 	.word	0x00000000
	.align		4
        /*001c*/ 	.word	0xfffffffc


//--------------------- .text.triton_per_fused_cumsum_max_sort_sub_0 --------------------------
	.section	.text.triton_per_fused_cumsum_max_sort_sub_0,"ax",@progbits
	.align	128
        .global         triton_per_fused_cumsum_max_sort_sub_0
        .type           triton_per_fused_cumsum_max_sort_sub_0,@function
        .size           triton_per_fused_cumsum_max_sort_sub_0,(.L_x_1 - triton_per_fused_cumsum_max_sort_sub_0)
        .other          triton_per_fused_cumsum_max_sort_sub_0,@"STO_CUDA_ENTRY STV_DEFAULT"
triton_per_fused_cumsum_max_sort_sub_0:
.text.triton_per_fused_cumsum_max_sort_sub_0:
[----:B------:R-:W0:Y:S01]  /*0000*/  LDC R1, c[0x0][0x28] ;  /* 0x00000a00ff017b82 */ /* 0x000e220000000800 */
[----:B------:R-:W1:Y:S07]  /*0010*/  S2R R0, SR_TID.X ;  /* 0x0000000000007919 */ /* 0x000e6e0000002100 */
[----:B------:R-:W2:Y:S01]  /*0020*/  S2UR UR4, SR_CTAID.X ;  /* 0x00000000000479c3 */ /* 0x000ea20000002500 */
[----:B------:R-:W-:-:S07]  /*0030*/  CS2R R12, SRZ ;  /* 0x00000000000c7805 */ /* 0x000fce000001ff00 */
[----:B------:R-:W3:Y:S01]  /*0040*/  LDC.64 R4, c[0x0][0x210] ;  /* 0x00008400ff047b82 */ /* 0x000ee20000000a00 */
[----:B--2---:R-:W-:Y:S01]  /*0050*/  USHF.L.U32 UR4, UR4, 0x3, URZ ;  /* 0x0000000304047899 */ /* 0x004fe2000800063f */
[----:B-1----:R-:W-:-:S04]  /*0060*/  SHF.R.U32.HI R3, RZ, 0x2, R0 ;  /* 0x00000002ff037819 */ /* 0x002fc80000011600 */
[----:B------:R-:W-:-:S04]  /*0070*/  SGXT.U32 R3, R3, 0x3 ;  /* 0x000000030303781a */ /* 0x000fc80000000000 */
[----:B------:R-:W-:Y:S01]  /*0080*/  LOP3.LUT R3, R3, UR4, RZ, 0xfc, !PT ;  /* 0x0000000403037c12 */ /* 0x000fe2000f8efcff */
[----:B------:R-:W-:-:S03]  /*0090*/  ULDC.64 UR4, c[0x0][0x208] ;  /* 0x0000820000047ab9 */ /* 0x000fc60000000a00 */
[C---:B------:R-:W-:Y:S01]  /*00a0*/  ISETP.GE.AND P0, PT, R3.reuse, 0x40, PT ;  /* 0x000000400300780c */ /* 0x040fe20003f06270 */
[----:B------:R-:W-:-:S04]  /*00b0*/  IMAD.SHL.U32 R9, R3, 0x4, RZ ;  /* 0x0000000403097824 */ /* 0x000fc800078e00ff */
[----:B---3--:R-:W-:Y:S01]  /*00c0*/  IMAD.WIDE R6, R9, 0x4, R4 ;  /* 0x0000000409067825 */ /* 0x008fe200078e0204 */
[----:B------:R-:W-:-:S07]  /*00d0*/  CS2R R10, SRZ ;  /* 0x00000000000a7805 */ /* 0x000fce000001ff00 */
[----:B------:R-:W2:Y:S04]  /*00e0*/  @!P0 LDG.E.EL R13, desc[UR4][R6.64] ;  /* 0x00000004060d8981 */ /* 0x000ea8000c2e1900 */
[----:B------:R-:W3:Y:S04]  /*00f0*/  @!P0 LDG.E.EL R10, desc[UR4][R6.64+0x4] ;  /* 0x00000404060a8981 */ /* 0x000ee8000c2e1900 */
[----:B------:R-:W4:Y:S01]  /*0100*/  @!P0 LDG.E.EL R11, desc[UR4][R6.64+0x8] ;  /* 0x00000804060b8981 */ /* 0x000f22000c2e1900 */
[----:B------:R-:W-:-:S03]  /*0110*/  LOP3.LUT R2, R9, 0x3, R0, 0xf8, !PT ;  /* 0x0000000309027812 */ /* 0x000fc600078ef800 */
[----:B------:R1:W5:Y:S01]  /*0120*/  @!P0 LDG.E.EL R12, desc[UR4][R6.64+0xc] ;  /* 0x00000c04060c8981 */ /* 0x000362000c2e1900 */
[----:B------:R-:W-:Y:S02]  /*0130*/  IMAD.MOV.U32 R8, RZ, RZ, RZ ;  /* 0x000000ffff087224 */ /* 0x000fe400078e00ff */
[----:B------:R-:W-:-:S05]  /*0140*/  IMAD.WIDE R4, R2, 0x4, R4 ;  /* 0x0000000402047825 */ /* 0x000fca00078e0204 */
[----:B------:R1:W5:Y:S02]  /*0150*/  @!P0 LDG.E R8, desc[UR4][R4.64] ;  /* 0x0000000404088981 */ /* 0x000364000c1e1900 */
[----:B-1----:R-:W-:Y:S02]  /*0160*/  LOP3.LUT R7, R0, 0x1, RZ, 0xc, !PT ;  /* 0x0000000100077812 */ /* 0x002fe400078e0cff */
[----:B------:R-:W-:-:S04]  /*0170*/  SHF.R.U32.HI R6, RZ, 0x1, R0 ;  /* 0x00000001ff067819 */ /* 0x000fc80000011600 */
[----:B------:R-:W-:Y:S02]  /*0180*/  LOP3.LUT R6, R6, 0x1, RZ, 0xc0, !PT ;  /* 0x0000000106067812 */ /* 0x000fe400078ec0ff */
[----:B0-----:R-:W-:Y:S02]  /*0190*/  LOP3.LUT R5, R0, 0x1, RZ, 0xc0, !PT ;  /* 0x0000000100057812 */ /* 0x001fe400078ec0ff */
[C---:B--2---:R-:W-:Y:S02]  /*01a0*/  FSETP.NAN.AND P2, PT, R13.reuse, R13, PT ;  /* 0x0000000d0d00720b */ /* 0x044fe40003f48000 */
[----:B---3--:R-:W-:-:S11]  /*01b0*/  FSETP.GT.AND P1, PT, R13, R10, PT ;  /* 0x0000000a0d00720b */ /* 0x008fd60003f24000 */
[----:B------:R-:W-:-:S04]  /*01c0*/  @!P2 FSEL R13, R13, R10, P1 ;  /* 0x0000000a0d0da208 */ /* 0x000fc80000800000 */
[C---:B----4-:R-:W-:Y:S02]  /*01d0*/  FSETP.GT.AND P1, PT, R13.reuse, R11, PT ;  /* 0x0000000b0d00720b */ /* 0x050fe40003f24000 */
[----:B------:R-:W-:Y:S02]  /*01e0*/  FSETP.NAN.AND P2, PT, R13, R13, PT ;  /* 0x0000000d0d00720b */ /* 0x000fe40003f48000 */
[----:B-----5:R-:W-:Y:S02]  /*01f0*/  SEL R8, R8, RZ, !P0 ;  /* 0x000000ff08087207 */ /* 0x020fe40004000000 */
[----:B------:R-:W-:-:S07]  /*0200*/  ISETP.NE.U32.AND P0, PT, R6, 0x1, PT ;  /* 0x000000010600780c */ /* 0x000fce0003f05070 */
[----:B------:R-:W-:-:S04]  /*0210*/  @!P1 FSEL R13, R13, R11, P2 ;  /* 0x0000000b0d0d9208 */ /* 0x000fc80001000000 */
[C---:B------:R-:W-:Y:S02]  /*0220*/  FSETP.GT.AND P1, PT, R13.reuse, R12, PT ;  /* 0x0000000c0d00720b */ /* 0x040fe40003f24000 */
[----:B------:R-:W-:-:S11]  /*0230*/  FSETP.NAN.AND P2, PT, R13, R13, PT ;  /* 0x0000000d0d00720b */ /* 0x000fd60003f48000 */
[----:B------:R-:W-:-:S05]  /*0240*/  @!P1 FSEL R13, R13, R12, P2 ;  /* 0x0000000c0d0d9208 */ /* 0x000fca0001000000 */
[----:B------:R-:W-:-:S04]  /*0250*/  FADD R4, R8, -R13 ;  /* 0x8000000d08047221 */ /* 0x000fc80000000000 */
[----:B------:R-:W-:Y:S02]  /*0260*/  IMAD R8, R4, R7, RZ ;  /* 0x0000000704087224 */ /* 0x000fe400078e02ff */
[----:B------:R-:W-:-:S03]  /*0270*/  IMAD R10, R5, R4, RZ ;  /* 0x00000004050a7224 */ /* 0x000fc600078e02ff */
[----:B------:R-:W0:Y:S04]  /*0280*/  SHFL.BFLY PT, R9, R8, 0x1, 0x1f ;  /* 0x0c201f0008097f89 */ /* 0x000e2800000e0000 */
[----:B------:R-:W1:Y:S01]  /*0290*/  SHFL.BFLY PT, R11, R10, 0x1, 0x1f ;  /* 0x0c201f000a0b7f89 */ /* 0x000e6200000e0000 */
[----:B0-----:R-:W-:Y:S02]  /*02a0*/  IMAD.IADD R9, R8, 0x1, R9 ;  /* 0x0000000108097824 */ /* 0x001fe400078e0209 */
[----:B-1----:R-:W-:Y:S01]  /*02b0*/  IMAD.IADD R6, R10, 0x1, R11 ;  /* 0x000000010a067824 */ /* 0x002fe200078e020b */
[----:B------:R-:W-:-:S04]  /*02c0*/  SHF.R.U32.HI R11, RZ, 0x1, R0 ;  /* 0x00000001ff0b7819 */ /* 0x000fc80000011600 */
[CC--:B------:R-:W-:Y:S02]  /*02d0*/  FSETP.GEU.XOR P0, PT, R9.reuse, R6.reuse, !P0 ;  /* 0x000000060900720b */ /* 0x0c0fe4000470e800 */
[----:B------:R-:W-:Y:S02]  /*02e0*/  LOP3.LUT R9, R9, R6, RZ, 0x3c, !PT ;  /* 0x0000000609097212 */ /* 0x000fe400078e3cff */
[----:B------:R-:W-:Y:S02]  /*02f0*/  SGXT.U32 R6, R11, 0x1 ;  /* 0x000000010b06781a */ /* 0x000fe40000000000 */
[----:B------:R-:W-:Y:S02]  /*0300*/  SEL R9, R9, RZ, !P0 ;  /* 0x000000ff09097207 */ /* 0x000fe40004000000 */
[----:B------:R-:W-:Y:S02]  /*0310*/  LOP3.LUT R8, R6, 0x1, RZ, 0x3c, !PT ;  /* 0x0000000106087812 */ /* 0x000fe400078e3cff */
[----:B------:R-:W-:-:S05]  /*0320*/  LOP3.LUT R9, R9, R4, RZ, 0x3c, !PT ;  /* 0x0000000409097212 */ /* 0x000fca00078e3cff */
[-C--:B------:R-:W-:Y:S02]  /*0330*/  IMAD R8, R8, R9.reuse, RZ ;  /* 0x0000000908087224 */ /* 0x080fe400078e02ff */
[----:B------:R-:W-:-:S03]  /*0340*/  IMAD R6, R6, R9, RZ ;  /* 0x0000000906067224 */ /* 0x000fc600078e02ff */
[----:B------:R-:W0:Y:S04]  /*0350*/  SHFL.BFLY PT, R11, R8, 0x2, 0x1f ;  /* 0x0c401f00080b7f89 */ /* 0x000e2800000e0000 */
[----:B------:R-:W1:Y:S01]  /*0360*/  SHFL.BFLY PT, R13, R6, 0x2, 0x1f ;  /* 0x0c401f00060d7f89 */ /* 0x000e6200000e0000 */
[----:B0-----:R-:W-:Y:S02]  /*0370*/  IMAD.IADD R11, R8, 0x1, R11 ;  /* 0x00000001080b7824 */ /* 0x001fe400078e020b */
[----:B-1----:R-:W-:-:S05]  /*0380*/  IMAD.IADD R10, R6, 0x1, R13 ;  /* 0x00000001060a7824 */ /* 0x002fca00078e020d */
[CC--:B------:R-:W-:Y:S02]  /*0390*/  FSETP.GEU.AND P0, PT, R11.reuse, R10.reuse, PT ;  /* 0x0000000a0b00720b */ /* 0x0c0fe40003f0e000 */
[----:B------:R-:W-:-:S04]  /*03a0*/  LOP3.LUT R10, R11, R10, RZ, 0x3c, !PT ;  /* 0x0000000a0b0a7212 */ /* 0x000fc800078e3cff */
[----:B------:R-:W-:-:S04]  /*03b0*/  SEL R10, R10, RZ, !P0 ;  /* 0x000000ff0a0a7207 */ /* 0x000fc80004000000 */
[----:B------:R-:W-:-:S05]  /*03c0*/  LOP3.LUT R10, R10, R9, RZ, 0x3c, !PT ;  /* 0x000000090a0a7212 */ /* 0x000fca00078e3cff */
[-C--:B------:R-:W-:Y:S02]  /*03d0*/  IMAD R7, R7, R10.reuse, RZ ;  /* 0x0000000a07077224 */ /* 0x080fe400078e02ff */
[----:B------:R-:W-:-:S03]  /*03e0*/  IMAD R9, R5, R10, RZ ;  /* 0x0000000a05097224 */ /* 0x000fc600078e02ff */
[----:B------:R-:W0:Y:S04]  /*03f0*/  SHFL.BFLY PT, R12, R7, 0x1, 0x1f ;  /* 0x0c201f00070c7f89 */ /* 0x000e2800000e0000 */
[----:B------:R-:W1:Y:S01]  /*0400*/  SHFL.BFLY PT, R8, R9, 0x1, 0x1f ;  /* 0x0c201f0009087f89 */ /* 0x000e6200000e0000 */
[----:B0-----:R-:W-:Y:S02]  /*0410*/  IMAD.IADD R12, R7, 0x1, R12 ;  /* 0x00000001070c7824 */ /* 0x001fe400078e020c */
[----:B-1----:R-:W-:Y:S02]  /*0420*/  IMAD.IADD R5, R9, 0x1, R8 ;  /* 0x0000000109057824 */ /* 0x002fe400078e0208 */
[----:B------:R-:W0:Y:S03]  /*0430*/  LDC.64 R8, c[0x0][0x220] ;  /* 0x00008800ff087b82 */ /* 0x000e260000000a00 */
[----:B------:R-:W-:-:S02]  /*0440*/  FSETP.GEU.AND P0, PT, R12, R5, PT ;  /* 0x000000050c00720b */ /* 0x000fc40003f0e000 */
[----:B------:R-:W-:-:S04]  /*0450*/  LOP3.LUT R5, R12, R5, RZ, 0x3c, !PT ;  /* 0x000000050c057212 */ /* 0x000fc800078e3cff */
[----:B------:R-:W-:-:S04]  /*0460*/  SEL R5, R5, RZ, !P0 ;  /* 0x000000ff05057207 */ /* 0x000fc80004000000 */
[----:B------:R-:W-:Y:S02]  /*0470*/  LOP3.LUT R15, R5, R10, RZ, 0x3c, !PT ;  /* 0x0000000a050f7212 */ /* 0x000fe400078e3cff */
[----:B------:R-:W-:-:S03]  /*0480*/  LOP3.LUT R5, R0, 0x3, RZ, 0xc0, !PT ;  /* 0x0000000300057812 */ /* 0x000fc600078ec0ff */
[----:B------:R-:W1:Y:S01]  /*0490*/  SHFL.UP PT, R6, R15, 0x1, RZ ;  /* 0x042000000f067989 */ /* 0x000e6200000e00ff */
[C---:B------:R-:W-:Y:S02]  /*04a0*/  ISETP.NE.AND P0, PT, R5.reuse, RZ, PT ;  /* 0x000000ff0500720c */ /* 0x040fe40003f05270 */
[----:B------:R-:W-:Y:S01]  /*04b0*/  ISETP.GT.U32.AND P1, PT, R5, 0x1, PT ;  /* 0x000000010500780c */ /* 0x000fe20003f24070 */
[----:B0-----:R-:W-:-:S04]  /*04c0*/  IMAD.WIDE R8, R2, 0x4, R8 ;  /* 0x0000000402087825 */ /* 0x001fc800078e0208 */
[C---:B-1----:R-:W-:Y:S02]  /*04d0*/  FADD R10, R15.reuse, R6 ;  /* 0x000000060f0a7221 */ /* 0x042fe40000000000 */
[----:B------:R-:W0:Y:S03]  /*04e0*/  LDC.64 R6, c[0x0][0x218] ;  /* 0x00008600ff067b82 */ /* 0x000e260000000a00 */
[----:B------:R-:W-:Y:S02]  /*04f0*/  FSEL R13, R15, R10, !P0 ;  /* 0x0000000a0f0d7208 */ /* 0x000fe40004000000 */
[----:B------:R-:W-:-:S03]  /*0500*/  LOP3.LUT P0, RZ, R0, 0x20, RZ, 0xc0, !PT ;  /* 0x0000002000ff7812 */ /* 0x000fc6000780c0ff */
[----:B------:R-:W1:Y:S01]  /*0510*/  LDC.64 R10, c[0x0][0x228] ;  /* 0x00008a00ff0a7b82 */ /* 0x000e620000000a00 */
[----:B------:R-:W2:Y:S01]  /*0520*/  SHFL.UP PT, R12, R13, 0x2, RZ ;  /* 0x044000000d0c7989 */ /* 0x000ea200000e00ff */
[----:B------:R-:W-:Y:S01]  /*0530*/  ISETP.LT.AND P0, PT, R3, 0x40, !P0 ;  /* 0x000000400300780c */ /* 0x000fe20004701270 */
[----:B0-----:R-:W-:-:S12]  /*0540*/  IMAD.WIDE R6, R2, 0x4, R6 ;  /* 0x0000000402067825 */ /* 0x001fd800078e0206 */
[----:B------:R0:W-:Y:S01]  /*0550*/  @P0 STG.E desc[UR4][R6.64], R4 ;  /* 0x0000000406000986 */ /* 0x0001e2000c101904 */
[----:B-1----:R-:W-:-:S03]  /*0560*/  IMAD.WIDE R2, R2, 0x4, R10 ;  /* 0x0000000402027825 */ /* 0x002fc600078e020a */
[----:B------:R0:W-:Y:S01]  /*0570*/  @P0 STG.E desc[UR4][R8.64], R15 ;  /* 0x0000000f08000986 */ /* 0x0001e2000c101904 */
[----:B--2---:R-:W-:Y:S01]  /*0580*/  @P1 FADD R13, R13, R12 ;  /* 0x0000000c0d0d1221 */ /* 0x004fe20000000000 */
[----:B0-----:R-:W-:Y:S06]  /*0590*/  @!P0 EXIT ;  /* 0x000000000000894d */ /* 0x001fec0003800000 */
[----:B------:R-:W-:Y:S01]  /*05a0*/  STG.E desc[UR4][R2.64], R13 ;  /* 0x0000000d02007986 */ /* 0x000fe2000c101904 */
[----:B------:R-:W-:Y:S05]  /*05b0*/  EXIT ;  /* 0x000000000000794d */ /* 0x000fea0003800000 */
.L_x_0:
[----:B------:R-:W-:-:S00]  /*05c0*/  BRA `(.L_x_0) ;  /* 0xfffffffc00fc7947 */ /* 0x000fc0000383ffff */
[----:B------:R-:W-:-:S00]  /*05d0*/  NOP ;  /* 0x0000000000007918 */ /* 0x000fc00000000000 */
        /* <DEDUP_REMOVED lines=10> */
.L_x_1:


//--------------------- .nv.constant0.triton_per_fused_cumsum_max_sort_sub_0 --------------------------
	.section	.nv.constant0.triton_per_fused_cumsum_max_sort_sub_0,"a",@progbits
	.sectionflags	@""
	.align	4
.nv.constant0.triton_per_fused_cumsum_max_sort_sub_0:
	.zero		568
